//
// Generated by NVIDIA NVVM Compiler
//
// Compiler Build ID: CL-36424714
// Cuda compilation tools, release 13.0, V13.0.88
// Based on NVVM 20.0.0
//

.version 9.0
.target sm_100
.address_size 64

	// .globl	_Z25sgemm_global_mem_coalesceiiifPKfS0_fPf

.visible .entry _Z25sgemm_global_mem_coalesceiiifPKfS0_fPf(
	.param .u32 _Z25sgemm_global_mem_coalesceiiifPKfS0_fPf_param_0,
	.param .u32 _Z25sgemm_global_mem_coalesceiiifPKfS0_fPf_param_1,
	.param .u32 _Z25sgemm_global_mem_coalesceiiifPKfS0_fPf_param_2,
	.param .f32 _Z25sgemm_global_mem_coalesceiiifPKfS0_fPf_param_3,
	.param .u64 .ptr .align 1 _Z25sgemm_global_mem_coalesceiiifPKfS0_fPf_param_4,
	.param .u64 .ptr .align 1 _Z25sgemm_global_mem_coalesceiiifPKfS0_fPf_param_5,
	.param .f32 _Z25sgemm_global_mem_coalesceiiifPKfS0_fPf_param_6,
	.param .u64 .ptr .align 1 _Z25sgemm_global_mem_coalesceiiifPKfS0_fPf_param_7
)
{
	.reg .pred 	%p<13>;
	.reg .b32 	%r<47>;
	.reg .b32 	%f<73>;
	.reg .b64 	%rd<40>;

	ld.param.u32 	%r22, [_Z25sgemm_global_mem_coalesceiiifPKfS0_fPf_param_0];
	ld.param.u32 	%r23, [_Z25sgemm_global_mem_coalesceiiifPKfS0_fPf_param_1];
	ld.param.u32 	%r21, [_Z25sgemm_global_mem_coalesceiiifPKfS0_fPf_param_2];
	ld.param.f32 	%f13, [_Z25sgemm_global_mem_coalesceiiifPKfS0_fPf_param_3];
	ld.param.u64 	%rd5, [_Z25sgemm_global_mem_coalesceiiifPKfS0_fPf_param_4];
	ld.param.u64 	%rd6, [_Z25sgemm_global_mem_coalesceiiifPKfS0_fPf_param_5];
	ld.param.f32 	%f14, [_Z25sgemm_global_mem_coalesceiiifPKfS0_fPf_param_6];
	ld.param.u64 	%rd4, [_Z25sgemm_global_mem_coalesceiiifPKfS0_fPf_param_7];
	cvta.to.global.u64 	%rd1, %rd6;
	cvta.to.global.u64 	%rd2, %rd5;
	mov.u32 	%r24, %ctaid.x;
	shl.b32 	%r25, %r24, 5;
	mov.u32 	%r26, %tid.x;
	shr.u32 	%r27, %r26, 5;
	or.b32  	%r1, %r25, %r27;
	mov.u32 	%r28, %ctaid.y;
	shl.b32 	%r29, %r28, 5;
	and.b32  	%r30, %r26, 31;
	or.b32  	%r31, %r29, %r30;
	setp.ge.s32 	%p1, %r1, %r22;
	setp.ge.s32 	%p2, %r31, %r23;
	or.pred  	%p3, %p1, %p2;
	@%p3 bra 	$L__BB0_14;
	setp.lt.s32 	%p4, %r21, 1;
	mov.f32 	%f72, 0f00000000;
	@%p4 bra 	$L__BB0_13;
	mul.lo.s32 	%r3, %r21, %r1;
	and.b32  	%r4, %r21, 7;
	setp.lt.u32 	%p5, %r21, 8;
	mov.f32 	%f72, 0f00000000;
	mov.b32 	%r45, 0;
	@%p5 bra 	$L__BB0_5;
	and.b32  	%r45, %r21, 2147483640;
	neg.s32 	%r43, %r45;
	shl.b32 	%r7, %r23, 3;
	add.s64 	%rd3, %rd2, 16;
	mov.f32 	%f72, 0f00000000;
	mul.wide.s32 	%rd11, %r23, 4;
	mov.u32 	%r41, %r3;
	mov.u32 	%r42, %r31;
$L__BB0_4:
	.pragma "nounroll";
	mul.wide.s32 	%rd7, %r41, 4;
	add.s64 	%rd8, %rd3, %rd7;
	ld.global.f32 	%f19, [%rd8+-16];
	mul.wide.s32 	%rd9, %r42, 4;
	add.s64 	%rd10, %rd1, %rd9;
	ld.global.f32 	%f20, [%rd10];
	fma.rn.f32 	%f21, %f19, %f20, %f72;
	ld.global.f32 	%f22, [%rd8+-12];
	add.s64 	%rd12, %rd10, %rd11;
	ld.global.f32 	%f23, [%rd12];
	fma.rn.f32 	%f24, %f22, %f23, %f21;
	ld.global.f32 	%f25, [%rd8+-8];
	add.s64 	%rd13, %rd12, %rd11;
	ld.global.f32 	%f26, [%rd13];
	fma.rn.f32 	%f27, %f25, %f26, %f24;
	ld.global.f32 	%f28, [%rd8+-4];
	add.s64 	%rd14, %rd13, %rd11;
	ld.global.f32 	%f29, [%rd14];
	fma.rn.f32 	%f30, %f28, %f29, %f27;
	ld.global.f32 	%f31, [%rd8];
	add.s64 	%rd15, %rd14, %rd11;
	ld.global.f32 	%f32, [%rd15];
	fma.rn.f32 	%f33, %f31, %f32, %f30;
	ld.global.f32 	%f34, [%rd8+4];
	add.s64 	%rd16, %rd15, %rd11;
	ld.global.f32 	%f35, [%rd16];
	fma.rn.f32 	%f36, %f34, %f35, %f33;
	ld.global.f32 	%f37, [%rd8+8];
	add.s64 	%rd17, %rd16, %rd11;
	ld.global.f32 	%f38, [%rd17];
	fma.rn.f32 	%f39, %f37, %f38, %f36;
	ld.global.f32 	%f40, [%rd8+12];
	add.s64 	%rd18, %rd17, %rd11;
	ld.global.f32 	%f41, [%rd18];
	fma.rn.f32 	%f72, %f40, %f41, %f39;
	add.s32 	%r43, %r43, 8;
	add.s32 	%r42, %r42, %r7;
	add.s32 	%r41, %r41, 8;
	setp.ne.s32 	%p6, %r43, 0;
	@%p6 bra 	$L__BB0_4;
$L__BB0_5:
	setp.eq.s32 	%p7, %r4, 0;
	@%p7 bra 	$L__BB0_13;
	and.b32  	%r15, %r21, 3;
	setp.lt.u32 	%p8, %r4, 4;
	@%p8 bra 	$L__BB0_8;
	add.s32 	%r33, %r45, %r3;
	mul.wide.s32 	%rd19, %r33, 4;
	add.s64 	%rd20, %rd2, %rd19;
	ld.global.f32 	%f43, [%rd20];
	mad.lo.s32 	%r34, %r45, %r23, %r31;
	mul.wide.s32 	%rd21, %r34, 4;
	add.s64 	%rd22, %rd1, %rd21;
	ld.global.f32 	%f44, [%rd22];
	fma.rn.f32 	%f45, %f43, %f44, %f72;
	ld.global.f32 	%f46, [%rd20+4];
	mul.wide.s32 	%rd23, %r23, 4;
	add.s64 	%rd24, %rd22, %rd23;
	ld.global.f32 	%f47, [%rd24];
	fma.rn.f32 	%f48, %f46, %f47, %f45;
	ld.global.f32 	%f49, [%rd20+8];
	add.s64 	%rd25, %rd24, %rd23;
	ld.global.f32 	%f50, [%rd25];
	fma.rn.f32 	%f51, %f49, %f50, %f48;
	ld.global.f32 	%f52, [%rd20+12];
	add.s64 	%rd26, %rd25, %rd23;
	ld.global.f32 	%f53, [%rd26];
	fma.rn.f32 	%f72, %f52, %f53, %f51;
	add.s32 	%r45, %r45, 4;
$L__BB0_8:
	setp.eq.s32 	%p9, %r15, 0;
	@%p9 bra 	$L__BB0_13;
	setp.eq.s32 	%p10, %r15, 1;
	@%p10 bra 	$L__BB0_11;
	add.s32 	%r35, %r45, %r3;
	mul.wide.s32 	%rd27, %r35, 4;
	add.s64 	%rd28, %rd2, %rd27;
	ld.global.f32 	%f55, [%rd28];
	mad.lo.s32 	%r36, %r45, %r23, %r31;
	mul.wide.s32 	%rd29, %r36, 4;
	add.s64 	%rd30, %rd1, %rd29;
	ld.global.f32 	%f56, [%rd30];
	fma.rn.f32 	%f57, %f55, %f56, %f72;
	ld.global.f32 	%f58, [%rd28+4];
	mul.wide.s32 	%rd31, %r23, 4;
	add.s64 	%rd32, %rd30, %rd31;
	ld.global.f32 	%f59, [%rd32];
	fma.rn.f32 	%f72, %f58, %f59, %f57;
	add.s32 	%r45, %r45, 2;
$L__BB0_11:
	and.b32  	%r37, %r21, 1;
	setp.eq.b32 	%p11, %r37, 1;
	not.pred 	%p12, %p11;
	@%p12 bra 	$L__BB0_13;
	add.s32 	%r38, %r45, %r3;
	mul.wide.s32 	%rd33, %r38, 4;
	add.s64 	%rd34, %rd2, %rd33;
	ld.global.f32 	%f60, [%rd34];
	mad.lo.s32 	%r39, %r45, %r23, %r31;
	mul.wide.s32 	%rd35, %r39, 4;
	add.s64 	%rd36, %rd1, %rd35;
	ld.global.f32 	%f61, [%rd36];
	fma.rn.f32 	%f72, %f60, %f61, %f72;
$L__BB0_13:
	mad.lo.s32 	%r40, %r23, %r1, %r31;
	cvta.to.global.u64 	%rd37, %rd4;
	mul.wide.s32 	%rd38, %r40, 4;
	add.s64 	%rd39, %rd37, %rd38;
	ld.global.f32 	%f62, [%rd39];
	mul.f32 	%f63, %f14, %f62;
	fma.rn.f32 	%f64, %f13, %f72, %f63;
	st.global.f32 	[%rd39], %f64;
$L__BB0_14:
	ret;

}


// ===== COMPILED SASS (sm_100) =====

	.target	sm_100

	.elftype	@"ET_EXEC"


//--------------------- .note.nv.tkinfo           --------------------------
	.section	.note.nv.tkinfo,"",@"SHT_NOTE"
	.sectionflags	@"SHF_NOTE_NV_TKINFO"
	.tkinfo
        /*0018*/ 	.word	0x00000002
        /*0030*/ 	.string	""
        /*0030*/ 	.string	"ptxas"
        /*0030*/ 	.string	"Cuda compilation tools, release 13.0, V13.0.88"
        /*0030*/ 	.string	"Build cuda_13.0.r13.0/compiler.36424714_0"
        /*0030*/ 	.string	"-arch sm_100 -m 64 "



//--------------------- .note.nv.cuinfo           --------------------------
	.section	.note.nv.cuinfo,"",@"SHT_NOTE"
	.sectionflags	@"SHF_NOTE_NV_CUINFO"
        /*0018*/ 	.short	0x0002
        /*001a*/ 	.short	0x0064
        /*001c*/ 	.short	0x0082
	.zero		2


//--------------------- .nv.info                  --------------------------
	.section	.nv.info,"",@"SHT_CUDA_INFO"
	.align	4


	//----- nvinfo : EIATTR_REGCOUNT
	.align		4
        /*0000*/ 	.byte	0x04, 0x2f
        /*0002*/ 	.short	(.L_1 - .L_0)
	.align		4
.L_0:
        /*0004*/ 	.word	index@(_Z25sgemm_global_mem_coalesceiiifPKfS0_fPf)
        /*0008*/ 	.word	0x00000020


	//----- nvinfo : EIATTR_FRAME_SIZE
	.align		4
.L_1:
        /*000c*/ 	.byte	0x04, 0x11
        /*000e*/ 	.short	(.L_3 - .L_2)
	.align		4
.L_2:
        /*0010*/ 	.word	index@(_Z25sgemm_global_mem_coalesceiiifPKfS0_fPf)
        /*0014*/ 	.word	0x00000000


	//----- nvinfo : EIATTR_MIN_STACK_SIZE
	.align		4
.L_3:
        /*0018*/ 	.byte	0x04, 0x12
        /*001a*/ 	.short	(.L_5 - .L_4)
	.align		4
.L_4:
        /*001c*/ 	.word	index@(_Z25sgemm_global_mem_coalesceiiifPKfS0_fPf)
        /*0020*/ 	.word	0x00000000
.L_5:


//--------------------- .nv.compat                --------------------------
	.section	.nv.compat,"",@"SHT_CUDA_COMPAT_INFO"
	.align	4
        /*0000*/ 	.byte	0x02, 0x09, 0x00, 0x00, 0x02, 0x02, 0x01, 0x00, 0x02, 0x05, 0x05, 0x00, 0x03, 0x07, 0x01, 0x01
        /*0010*/ 	.byte	0x02, 0x03, 0x00, 0x00, 0x02, 0x06, 0x01, 0x00, 0x04, 0x0b, 0x08, 0x00, 0x09, 0x00, 0x00, 0x00
        /*0020*/ 	.byte	0x00, 0x00, 0x00, 0x00


//--------------------- .nv.info._Z25sgemm_global_mem_coalesceiiifPKfS0_fPf --------------------------
	.section	.nv.info._Z25sgemm_global_mem_coalesceiiifPKfS0_fPf,"",@"SHT_CUDA_INFO"
	.sectionflags	@""
	.align	4


	//----- nvinfo : EIATTR_CUDA_API_VERSION
	.align		4
        /*0000*/ 	.byte	0x04, 0x37
        /*0002*/ 	.short	(.L_7 - .L_6)
.L_6:
        /*0004*/ 	.word	0x00000082


	//----- nvinfo : EIATTR_KPARAM_INFO
	.align		4
.L_7:
        /*0008*/ 	.byte	0x04, 0x17
        /*000a*/ 	.short	(.L_9 - .L_8)
.L_8:
        /*000c*/ 	.word	0x00000000
        /*0010*/ 	.short	0x0007
        /*0012*/ 	.short	0x0028
        /*0014*/ 	.byte	0x00, 0xf5, 0x21, 0x00


	//----- nvinfo : EIATTR_KPARAM_INFO
	.align		4
.L_9:
        /*0018*/ 	.byte	0x04, 0x17
        /*001a*/ 	.short	(.L_11 - .L_10)
.L_10:
        /*001c*/ 	.word	0x00000000
        /*0020*/ 	.short	0x0006
        /*0022*/ 	.short	0x0020
        /*0024*/ 	.byte	0x00, 0xf0, 0x11, 0x00


	//----- nvinfo : EIATTR_KPARAM_INFO
	.align		4
.L_11:
        /*0028*/ 	.byte	0x04, 0x17
        /*002a*/ 	.short	(.L_13 - .L_12)
.L_12:
        /*002c*/ 	.word	0x00000000
        /*0030*/ 	.short	0x0005
        /*0032*/ 	.short	0x0018
        /*0034*/ 	.byte	0x00, 0xf5, 0x21, 0x00


	//----- nvinfo : EIATTR_KPARAM_INFO
	.align		4
.L_13:
        /*0038*/ 	.byte	0x04, 0x17
        /*003a*/ 	.short	(.L_15 - .L_14)
.L_14:
        /*003c*/ 	.word	0x00000000
        /*0040*/ 	.short	0x0004
        /*0042*/ 	.short	0x0010
        /*0044*/ 	.byte	0x00, 0xf5, 0x21, 0x00


	//----- nvinfo : EIATTR_KPARAM_INFO
	.align		4
.L_15:
        /*0048*/ 	.byte	0x04, 0x17
        /*004a*/ 	.short	(.L_17 - .L_16)
.L_16:
        /*004c*/ 	.word	0x00000000
        /*0050*/ 	.short	0x0003
        /*0052*/ 	.short	0x000c
        /*0054*/ 	.byte	0x00, 0xf0, 0x11, 0x00


	//----- nvinfo : EIATTR_KPARAM_INFO
	.align		4
.L_17:
        /*0058*/ 	.byte	0x04, 0x17
        /*005a*/ 	.short	(.L_19 - .L_18)
.L_18:
        /*005c*/ 	.word	0x00000000
        /*0060*/ 	.short	0x0002
        /*0062*/ 	.short	0x0008
        /*0064*/ 	.byte	0x00, 0xf0, 0x11, 0x00


	//----- nvinfo : EIATTR_KPARAM_INFO
	.align		4
.L_19:
        /*0068*/ 	.byte	0x04, 0x17
        /*006a*/ 	.short	(.L_21 - .L_20)
.L_20:
        /*006c*/ 	.word	0x00000000
        /*0070*/ 	.short	0x0001
        /*0072*/ 	.short	0x0004
        /*0074*/ 	.byte	0x00, 0xf0, 0x11, 0x00


	//----- nvinfo : EIATTR_KPARAM_INFO
	.align		4
.L_21:
        /*0078*/ 	.byte	0x04, 0x17
        /*007a*/ 	.short	(.L_23 - .L_22)
.L_22:
        /*007c*/ 	.word	0x00000000
        /*0080*/ 	.short	0x0000
        /*0082*/ 	.short	0x0000
        /*0084*/ 	.byte	0x00, 0xf0, 0x11, 0x00


	//----- nvinfo : EIATTR_SPARSE_MMA_MASK
	.align		4
.L_23:
        /*0088*/ 	.byte	0x03, 0x50
        /*008a*/ 	.short	0x0000


	//----- nvinfo : EIATTR_MAXREG_COUNT
	.align		4
        /*008c*/ 	.byte	0x03, 0x1b
        /*008e*/ 	.short	0x00ff


	//----- nvinfo : EIATTR_MERCURY_ISA_VERSION
	.align		4
        /*0090*/ 	.byte	0x03, 0x5f
        /*0092*/ 	.short	0x0101


	//----- nvinfo : EIATTR_VRC_CTA_INIT_COUNT
	.align		4
        /*0094*/ 	.byte	0x02, 0x4a
	.zero		1
	.zero		1


	//----- nvinfo : EIATTR_EXIT_INSTR_OFFSETS
	.align		4
        /*0098*/ 	.byte	0x04, 0x1c
        /*009a*/ 	.short	(.L_25 - .L_24)


	//   ....[0]....
.L_24:
        /*009c*/ 	.word	0x000000c0


	//   ....[1]....
        /*00a0*/ 	.word	0x00000890


	//----- nvinfo : EIATTR_CBANK_PARAM_SIZE
	.align		4
.L_25:
        /*00a4*/ 	.byte	0x03, 0x19
        /*00a6*/ 	.short	0x0030


	//----- nvinfo : EIATTR_PARAM_CBANK
	.align		4
        /*00a8*/ 	.byte	0x04, 0x0a
        /*00aa*/ 	.short	(.L_27 - .L_26)
	.align		4
.L_26:
        /*00ac*/ 	.word	index@(.nv.constant0._Z25sgemm_global_mem_coalesceiiifPKfS0_fPf)
        /*00b0*/ 	.short	0x0380
        /*00b2*/ 	.short	0x0030


	//----- nvinfo : EIATTR_SW_WAR
	.align		4
.L_27:
        /*00b4*/ 	.byte	0x04, 0x36
        /*00b6*/ 	.short	(.L_29 - .L_28)
.L_28:
        /*00b8*/ 	.word	0x00000008
.L_29:


//--------------------- .nv.callgraph             --------------------------
	.section	.nv.callgraph,"",@"SHT_CUDA_CALLGRAPH"
	.align	4
	.sectionentsize	8
	.align		4
        /*0000*/ 	.word	0x00000000
	.align		4
        /*0004*/ 	.word	0xffffffff
	.align		4
        /*0008*/ 	.word	0x00000000
	.align		4
        /*000c*/ 	.word	0xfffffffe
	.align		4
        /*0010*/ 	.word	0x00000000
	.align		4
        /*0014*/ 	.word	0xfffffffd
	.align		4
        /*0018*/ 	.word	0x00000000
	.align		4
        /*001c*/ 	.word	0xfffffffc


//--------------------- .text._Z25sgemm_global_mem_coalesceiiifPKfS0_fPf --------------------------
	.section	.text._Z25sgemm_global_mem_coalesceiiifPKfS0_fPf,"ax",@progbits
	.align	128
        .global         _Z25sgemm_global_mem_coalesceiiifPKfS0_fPf
        .type           _Z25sgemm_global_mem_coalesceiiifPKfS0_fPf,@function
        .size           _Z25sgemm_global_mem_coalesceiiifPKfS0_fPf,(.L_x_5 - _Z25sgemm_global_mem_coalesceiiifPKfS0_fPf)
        .other          _Z25sgemm_global_mem_coalesceiiifPKfS0_fPf,@"STO_CUDA_ENTRY STV_DEFAULT"
_Z25sgemm_global_mem_coalesceiiifPKfS0_fPf:
.text._Z25sgemm_global_mem_coalesceiiifPKfS0_fPf:
[----:B------:R-:W-:Y:S01]  /*0000*/  LDC R1, c[0x0][0x37c] ;  /* 0x0000df00ff017b82 */ /* 0x000fe20000000800 */
[----:B------:R-:W0:Y:S07]  /*0010*/  S2R R0, SR_TID.X ;  /* 0x0000000000007919 */ /* 0x000e2e0000002100 */
[----:B------:R-:W1:Y:S01]  /*0020*/  S2UR UR4, SR_CTAID.X ;  /* 0x00000000000479c3 */ /* 0x000e620000002500 */
[----:B------:R-:W2:Y:S07]  /*0030*/  S2R R5, SR_CTAID.Y ;  /* 0x0000000000057919 */ /* 0x000eae0000002600 */
[----:B------:R-:W3:Y:S01]  /*0040*/  LDC.64 R2, c[0x0][0x380] ;  /* 0x0000e000ff027b82 */ /* 0x000ee20000000a00 */
[----:B-1----:R-:W-:Y:S01]  /*0050*/  USHF.L.U32 UR4, UR4, 0x5, URZ ;  /* 0x0000000504047899 */ /* 0x002fe200080006ff */
[----:B0-----:R-:W-:-:S02]  /*0060*/  LOP3.LUT R16, R0, 0x1f, RZ, 0xc0, !PT ;  /* 0x0000001f00107812 */ /* 0x001fc400078ec0ff */
[----:B------:R-:W-:Y:S02]  /*0070*/  SHF.R.U32.HI R0, RZ, 0x5, R0 ;  /* 0x00000005ff007819 */ /* 0x000fe40000011600 */
[----:B--2---:R-:W-:Y:S02]  /*0080*/  LEA R16, R5, R16, 0x5 ;  /* 0x0000001005107211 */ /* 0x004fe400078e28ff */
[----:B------:R-:W-:Y:S02]  /*0090*/  LOP3.LUT R0, R0, UR4, RZ, 0xfc, !PT ;  /* 0x0000000400007c12 */ /* 0x000fe4000f8efcff */
[----:B---3--:R-:W-:-:S04]  /*00a0*/  ISETP.GE.AND P0, PT, R16, R3, PT ;  /* 0x000000031000720c */ /* 0x008fc80003f06270 */
[----:B------:R-:W-:-:S13]  /*00b0*/  ISETP.GE.OR P0, PT, R0, R2, P0 ;  /* 0x000000020000720c */ /* 0x000fda0000706670 */
[----:B------:R-:W-:Y:S05]  /*00c0*/  @P0 EXIT ;  /* 0x000000000000094d */ /* 0x000fea0003800000 */
[----:B------:R-:W0:Y:S01]  /*00d0*/  LDC R17, c[0x0][0x388] ;  /* 0x0000e200ff117b82 */ /* 0x000e220000000800 */
[----:B------:R-:W1:Y:S01]  /*00e0*/  LDCU.64 UR6, c[0x0][0x358] ;  /* 0x00006b00ff0677ac */ /* 0x000e620008000a00 */
[----:B------:R-:W-:Y:S01]  /*00f0*/  HFMA2 R26, -RZ, RZ, 0, 0 ;  /* 0x00000000ff1a7431 */ /* 0x000fe200000001ff */
[----:B0-----:R-:W-:-:S13]  /*0100*/  ISETP.GE.AND P0, PT, R17, 0x1, PT ;  /* 0x000000011100780c */ /* 0x001fda0003f06270 */
[----:B-1----:R-:W-:Y:S05]  /*0110*/  @!P0 BRA `(.L_x_0) ;  /* 0x0000000400b88947 */ /* 0x002fea0003800000 */
[C---:B------:R-:W-:Y:S01]  /*0120*/  ISETP.GE.U32.AND P1, PT, R17.reuse, 0x8, PT ;  /* 0x000000081100780c */ /* 0x040fe20003f26070 */
[----:B------:R-:W-:Y:S01]  /*0130*/  IMAD R18, R0, R17, RZ ;  /* 0x0000001100127224 */ /* 0x000fe200078e02ff */
[----:B------:R-:W-:Y:S02]  /*0140*/  LOP3.LUT R25, R17, 0x7, RZ, 0xc0, !PT ;  /* 0x0000000711197812 */ /* 0x000fe400078ec0ff */
[----:B------:R-:W-:Y:S02]  /*0150*/  MOV R26, RZ ;  /* 0x000000ff001a7202 */ /* 0x000fe40000000f00 */
[----:B------:R-:W-:Y:S02]  /*0160*/  ISETP.NE.AND P0, PT, R25, RZ, PT ;  /* 0x000000ff1900720c */ /* 0x000fe40003f05270 */
[----:B------:R-:W-:-:S05]  /*0170*/  MOV R19, RZ ;  /* 0x000000ff00137202 */ /* 0x000fca0000000f00 */
[----:B------:R-:W-:Y:S06]  /*0180*/  @!P1 BRA `(.L_x_1) ;  /* 0x0000000000c49947 */ /* 0x000fec0003800000 */
[----:B------:R-:W0:Y:S01]  /*0190*/  LDCU.64 UR4, c[0x0][0x390] ;  /* 0x00007200ff0477ac */ /* 0x000e220008000a00 */
[----:B------:R-:W-:Y:S02]  /*01a0*/  LOP3.LUT R19, R17, 0x7ffffff8, RZ, 0xc0, !PT ;  /* 0x7ffffff811137812 */ /* 0x000fe400078ec0ff */
[----:B------:R-:W-:Y:S02]  /*01b0*/  MOV R26, RZ ;  /* 0x000000ff001a7202 */ /* 0x000fe40000000f00 */
[----:B------:R-:W-:Y:S02]  /*01c0*/  MOV R2, R18 ;  /* 0x0000001200027202 */ /* 0x000fe40000000f00 */
[----:B------:R-:W-:Y:S02]  /*01d0*/  MOV R22, R16 ;  /* 0x0000001000167202 */ /* 0x000fe40000000f00 */
[----:B------:R-:W-:Y:S01]  /*01e0*/  IADD3 R20, PT, PT, -R19, RZ, RZ ;  /* 0x000000ff13147210 */ /* 0x000fe20007ffe1ff */
[----:B0-----:R-:W-:-:S04]  /*01f0*/  UIADD3 UR4, UP0, UPT, UR4, 0x10, URZ ;  /* 0x0000001004047890 */ /* 0x001fc8000ff1e0ff */
[----:B------:R-:W-:-:S12]  /*0200*/  UIADD3.X UR5, UPT, UPT, URZ, UR5, URZ, UP0, !UPT ;  /* 0x00000005ff057290 */ /* 0x000fd800087fe4ff */
.L_x_2:
[----:B------:R-:W0:Y:S01]  /*0210*/  LDC.64 R14, c[0x0][0x398] ;  /* 0x0000e600ff0e7b82 */ /* 0x000e220000000a00 */
[----:B------:R-:W-:Y:S02]  /*0220*/  MOV R4, UR4 ;  /* 0x0000000400047c02 */ /* 0x000fe40008000f00 */
[----:B------:R-:W-:-:S03]  /*0230*/  MOV R5, UR5 ;  /* 0x0000000500057c02 */ /* 0x000fc60008000f00 */
[----:B------:R-:W-:-:S05]  /*0240*/  IMAD.WIDE R4, R2, 0x4, R4 ;  /* 0x0000000402047825 */ /* 0x000fca00078e0204 */
[----:B------:R-:W2:Y:S04]  /*0250*/  LDG.E R21, desc[UR6][R4.64+-0x10] ;  /* 0xfffff00604157981 */ /* 0x000ea8000c1e1900 */
[----:B------:R-:W3:Y:S04]  /*0260*/  LDG.E R23, desc[UR6][R4.64+-0xc] ;  /* 0xfffff40604177981 */ /* 0x000ee8000c1e1900 */
[----:B------:R-:W4:Y:S01]  /*0270*/  LDG.E R29, desc[UR6][R4.64+-0x8] ;  /* 0xfffff806041d7981 */ /* 0x000f22000c1e1900 */
[----:B0-----:R-:W-:-:S05]  /*0280*/  IMAD.WIDE R14, R22, 0x4, R14 ;  /* 0x00000004160e7825 */ /* 0x001fca00078e020e */
[----:B------:R0:W2:Y:S01]  /*0290*/  LDG.E R24, desc[UR6][R14.64] ;  /* 0x000000060e187981 */ /* 0x0000a2000c1e1900 */
[----:B------:R-:W-:-:S04]  /*02a0*/  IMAD.WIDE R12, R3, 0x4, R14 ;  /* 0x00000004030c7825 */ /* 0x000fc800078e020e */
[C---:B------:R-:W-:Y:S02]  /*02b0*/  IMAD.WIDE R6, R3.reuse, 0x4, R12 ;  /* 0x0000000403067825 */ /* 0x040fe400078e020c */
[----:B------:R-:W3:Y:S02]  /*02c0*/  LDG.E R12, desc[UR6][R12.64] ;  /* 0x000000060c0c7981 */ /* 0x000ee4000c1e1900 */
[C---:B------:R-:W-:Y:S02]  /*02d0*/  IMAD.WIDE R8, R3.reuse, 0x4, R6 ;  /* 0x0000000403087825 */ /* 0x040fe400078e0206 */
[----:B------:R1:W4:Y:S02]  /*02e0*/  LDG.E R28, desc[UR6][R6.64] ;  /* 0x00000006061c7981 */ /* 0x000324000c1e1900 */
[C---:B------:R-:W-:Y:S02]  /*02f0*/  IMAD.WIDE R10, R3.reuse, 0x4, R8 ;  /* 0x00000004030a7825 */ /* 0x040fe400078e0208 */
[----:B------:R-:W5:Y:S02]  /*0300*/  LDG.E R8, desc[UR6][R8.64] ;  /* 0x0000000608087981 */ /* 0x000f64000c1e1900 */
[----:B0-----:R-:W-:-:S05]  /*0310*/  IMAD.WIDE R14, R3, 0x4, R10 ;  /* 0x00000004030e7825 */ /* 0x001fca00078e020a */
[----:B------:R-:W5:Y:S04]  /*0320*/  LDG.E R13, desc[UR6][R14.64] ;  /* 0x000000060e0d7981 */ /* 0x000f68000c1e1900 */
[----:B------:R-:W5:Y:S04]  /*0330*/  LDG.E R9, desc[UR6][R10.64] ;  /* 0x000000060a097981 */ /* 0x000f68000c1e1900 */
[----:B------:R-:W5:Y:S04]  /*0340*/  LDG.E R11, desc[UR6][R4.64+-0x4] ;  /* 0xfffffc06040b7981 */ /* 0x000f68000c1e1900 */
[----:B------:R-:W5:Y:S01]  /*0350*/  LDG.E R10, desc[UR6][R4.64+0x8] ;  /* 0x00000806040a7981 */ /* 0x000f62000c1e1900 */
[----:B--2---:R-:W-:Y:S01]  /*0360*/  FFMA R24, R21, R24, R26 ;  /* 0x0000001815187223 */ /* 0x004fe2000000001a */
[----:B------:R-:W-:-:S02]  /*0370*/  IMAD.WIDE R26, R3, 0x4, R14 ;  /* 0x00000004031a7825 */ /* 0x000fc400078e020e */
[----:B------:R-:W2:Y:S04]  /*0380*/  LDG.E R21, desc[UR6][R4.64] ;  /* 0x0000000604157981 */ /* 0x000ea8000c1e1900 */
[----:B------:R-:W2:Y:S01]  /*0390*/  LDG.E R14, desc[UR6][R4.64+0x4] ;  /* 0x00000406040e7981 */ /* 0x000ea2000c1e1900 */
[----:B-1----:R-:W-:-:S03]  /*03a0*/  IMAD.WIDE R6, R3, 0x4, R26 ;  /* 0x0000000403067825 */ /* 0x002fc600078e021a */
[----:B------:R-:W2:Y:S04]  /*03b0*/  LDG.E R15, desc[UR6][R4.64+0xc] ;  /* 0x00000c06040f7981 */ /* 0x000ea8000c1e1900 */
[----:B------:R-:W2:Y:S04]  /*03c0*/  LDG.E R6, desc[UR6][R6.64] ;  /* 0x0000000606067981 */ /* 0x000ea8000c1e1900 */
[----:B------:R-:W2:Y:S01]  /*03d0*/  LDG.E R5, desc[UR6][R26.64] ;  /* 0x000000061a057981 */ /* 0x000ea2000c1e1900 */
[----:B---3--:R-:W-:Y:S01]  /*03e0*/  FFMA R12, R23, R12, R24 ;  /* 0x0000000c170c7223 */ /* 0x008fe20000000018 */
[----:B------:R-:W-:-:S03]  /*03f0*/  IADD3 R20, PT, PT, R20, 0x8, RZ ;  /* 0x0000000814147810 */ /* 0x000fc60007ffe0ff */
[----:B----4-:R-:W-:Y:S01]  /*0400*/  FFMA R12, R29, R28, R12 ;  /* 0x0000001c1d0c7223 */ /* 0x010fe2000000000c */
[----:B------:R-:W-:Y:S02]  /*0410*/  ISETP.NE.AND P1, PT, R20, RZ, PT ;  /* 0x000000ff1400720c */ /* 0x000fe40003f25270 */
[----:B------:R-:W-:Y:S01]  /*0420*/  LEA R22, R3, R22, 0x3 ;  /* 0x0000001603167211 */ /* 0x000fe200078e18ff */
[----:B-----5:R-:W-:Y:S01]  /*0430*/  FFMA R8, R11, R8, R12 ;  /* 0x000000080b087223 */ /* 0x020fe2000000000c */
[----:B------:R-:W-:-:S03]  /*0440*/  IADD3 R2, PT, PT, R2, 0x8, RZ ;  /* 0x0000000802027810 */ /* 0x000fc60007ffe0ff */
[----:B--2---:R-:W-:-:S04]  /*0450*/  FFMA R9, R21, R9, R8 ;  /* 0x0000000915097223 */ /* 0x004fc80000000008 */
[----:B------:R-:W-:-:S04]  /*0460*/  FFMA R9, R14, R13, R9 ;  /* 0x0000000d0e097223 */ /* 0x000fc80000000009 */
[----:B------:R-:W-:-:S04]  /*0470*/  FFMA R10, R10, R5, R9 ;  /* 0x000000050a0a7223 */ /* 0x000fc80000000009 */
[----:B------:R-:W-:Y:S01]  /*0480*/  FFMA R26, R15, R6, R10 ;  /* 0x000000060f1a7223 */ /* 0x000fe2000000000a */
[----:B------:R-:W-:Y:S06]  /*0490*/  @P1 BRA `(.L_x_2) ;  /* 0xfffffffc005c1947 */ /* 0x000fec000383ffff */
.L_x_1:
[----:B------:R-:W-:Y:S05]  /*04a0*/  @!P0 BRA `(.L_x_0) ;  /* 0x0000000000d48947 */ /* 0x000fea0003800000 */
[----:B------:R-:W-:Y:S02]  /*04b0*/  ISETP.GE.U32.AND P0, PT, R25, 0x4, PT ;  /* 0x000000041900780c */ /* 0x000fe40003f06070 */
[----:B------:R-:W-:-:S04]  /*04c0*/  LOP3.LUT R2, R17, 0x3, RZ, 0xc0, !PT ;  /* 0x0000000311027812 */ /* 0x000fc800078ec0ff */
[----:B------:R-:W-:-:S07]  /*04d0*/  ISETP.NE.AND P1, PT, R2, RZ, PT ;  /* 0x000000ff0200720c */ /* 0x000fce0003f25270 */
[----:B------:R-:W-:Y:S06]  /*04e0*/  @!P0 BRA `(.L_x_3) ;  /* 0x0000000000588947 */ /* 0x000fec0003800000 */
[----:B------:R-:W0:Y:S01]  /*04f0*/  LDC.64 R10, c[0x0][0x398] ;  /* 0x0000e600ff0a7b82 */ /* 0x000e220000000a00 */
[----:B------:R-:W-:Y:S01]  /*0500*/  IMAD R9, R19, R3, R16 ;  /* 0x0000000313097224 */ /* 0x000fe200078e0210 */
[----:B------:R-:W-:-:S06]  /*0510*/  IADD3 R7, PT, PT, R18, R19, RZ ;  /* 0x0000001312077210 */ /* 0x000fcc0007ffe0ff */
[----:B------:R-:W1:Y:S01]  /*0520*/  LDC.64 R4, c[0x0][0x390] ;  /* 0x0000e400ff047b82 */ /* 0x000e620000000a00 */
[----:B0-----:R-:W-:-:S04]  /*0530*/  IMAD.WIDE R10, R9, 0x4, R10 ;  /* 0x00000004090a7825 */ /* 0x001fc800078e020a */
[----:B------:R-:W-:Y:S02]  /*0540*/  IMAD.WIDE R12, R3, 0x4, R10 ;  /* 0x00000004030c7825 */ /* 0x000fe400078e020a */
[----:B------:R-:W2:Y:S02]  /*0550*/  LDG.E R10, desc[UR6][R10.64] ;  /* 0x000000060a0a7981 */ /* 0x000ea4000c1e1900 */
[----:B-1----:R-:W-:-:S04]  /*0560*/  IMAD.WIDE R4, R7, 0x4, R4 ;  /* 0x0000000407047825 */ /* 0x002fc800078e0204 */
[C---:B------:R-:W-:Y:S01]  /*0570*/  IMAD.WIDE R6, R3.reuse, 0x4, R12 ;  /* 0x0000000403067825 */ /* 0x040fe200078e020c */
[----:B------:R-:W2:Y:S04]  /*0580*/  LDG.E R15, desc[UR6][R4.64] ;  /* 0x00000006040f7981 */ /* 0x000ea8000c1e1900 */
[----:B------:R-:W3:Y:S01]  /*0590*/  LDG.E R12, desc[UR6][R12.64] ;  /* 0x000000060c0c7981 */ /* 0x000ee2000c1e1900 */
[----:B------:R-:W-:-:S03]  /*05a0*/  IMAD.WIDE R8, R3, 0x4, R6 ;  /* 0x0000000403087825 */ /* 0x000fc600078e0206 */
[----:B------:R-:W3:Y:S04]  /*05b0*/  LDG.E R14, desc[UR6][R4.64+0x4] ;  /* 0x00000406040e7981 */ /* 0x000ee8000c1e1900 */
[----:B------:R-:W4:Y:S04]  /*05c0*/  LDG.E R20, desc[UR6][R6.64] ;  /* 0x0000000606147981 */ /* 0x000f28000c1e1900 */
[----:B------:R-:W4:Y:S04]  /*05d0*/  LDG.E R21, desc[UR6][R4.64+0x8] ;  /* 0x0000080604157981 */ /* 0x000f28000c1e1900 */
[----:B------:R-:W5:Y:S04]  /*05e0*/  LDG.E R23, desc[UR6][R4.64+0xc] ;  /* 0x00000c0604177981 */ /* 0x000f68000c1e1900 */
[----:B------:R-:W5:Y:S01]  /*05f0*/  LDG.E R8, desc[UR6][R8.64] ;  /* 0x0000000608087981 */ /* 0x000f62000c1e1900 */
[----:B------:R-:W-:Y:S01]  /*0600*/  IADD3 R19, PT, PT, R19, 0x4, RZ ;  /* 0x0000000413137810 */ /* 0x000fe20007ffe0ff */
[----:B--2---:R-:W-:-:S04]  /*0610*/  FFMA R15, R15, R10, R26 ;  /* 0x0000000a0f0f7223 */ /* 0x004fc8000000001a */
[----:B---3--:R-:W-:-:S04]  /*0620*/  FFMA R14, R14, R12, R15 ;  /* 0x0000000c0e0e7223 */ /* 0x008fc8000000000f */
[----:B----4-:R-:W-:-:S04]  /*0630*/  FFMA R14, R21, R20, R14 ;  /* 0x00000014150e7223 */ /* 0x010fc8000000000e */
[----:B-----5:R-:W-:-:S07]  /*0640*/  FFMA R26, R23, R8, R14 ;  /* 0x00000008171a7223 */ /* 0x020fce000000000e */
.L_x_3:
[----:B------:R-:W-:Y:S05]  /*0650*/  @!P1 BRA `(.L_x_0) ;  /* 0x0000000000689947 */ /* 0x000fea0003800000 */
[----:B------:R-:W0:Y:S01]  /*0660*/  LDC.64 R10, c[0x0][0x398] ;  /* 0x0000e600ff0a7b82 */ /* 0x000e220000000a00 */
[----:B------:R-:W-:Y:S02]  /*0670*/  ISETP.NE.AND P0, PT, R2, 0x1, PT ;  /* 0x000000010200780c */ /* 0x000fe40003f05270 */
[----:B------:R-:W-:-:S04]  /*0680*/  LOP3.LUT R17, R17, 0x1, RZ, 0xc0, !PT ;  /* 0x0000000111117812 */ /* 0x000fc800078ec0ff */
[----:B------:R-:W-:Y:S01]  /*0690*/  ISETP.NE.U32.AND P1, PT, R17, 0x1, PT ;  /* 0x000000011100780c */ /* 0x000fe20003f25070 */
[----:B------:R-:W1:Y:S06]  /*06a0*/  LDC.64 R8, c[0x0][0x390] ;  /* 0x0000e400ff087b82 */ /* 0x000e6c0000000a00 */
[C---:B------:R-:W-:Y:S01]  /*06b0*/  @P0 IMAD R15, R19.reuse, R3, R16 ;  /* 0x00000003130f0224 */ /* 0x040fe200078e0210 */
[----:B------:R-:W-:Y:S01]  /*06c0*/  @P0 IADD3 R13, PT, PT, R18, R19, RZ ;  /* 0x00000013120d0210 */ /* 0x000fe20007ffe0ff */
[----:B------:R-:W2:Y:S01]  /*06d0*/  LDC.64 R6, c[0x0][0x390] ;  /* 0x0000e400ff067b82 */ /* 0x000ea20000000a00 */
[----:B------:R-:W-:-:S07]  /*06e0*/  @P0 IADD3 R19, PT, PT, R19, 0x2, RZ ;  /* 0x0000000213130810 */ /* 0x000fce0007ffe0ff */
[----:B------:R-:W3:Y:S01]  /*06f0*/  LDC.64 R4, c[0x0][0x398] ;  /* 0x0000e600ff047b82 */ /* 0x000ee20000000a00 */
[----:B0-----:R-:W-:Y:S01]  /*0700*/  @P0 IMAD.WIDE R10, R15, 0x4, R10 ;  /* 0x000000040f0a0825 */ /* 0x001fe200078e020a */
[----:B------:R-:W-:-:S03]  /*0710*/  @!P1 IADD3 R15, PT, PT, R18, R19, RZ ;  /* 0x00000013120f9210 */ /* 0x000fc60007ffe0ff */
[----:B------:R-:W-:Y:S01]  /*0720*/  @!P1 IMAD R19, R19, R3, R16 ;  /* 0x0000000313139224 */ /* 0x000fe200078e0210 */
[----:B------:R-:W4:Y:S01]  /*0730*/  @P0 LDG.E R2, desc[UR6][R10.64] ;  /* 0x000000060a020981 */ /* 0x000f22000c1e1900 */
[----:B-1----:R-:W-:-:S04]  /*0740*/  @P0 IMAD.WIDE R8, R13, 0x4, R8 ;  /* 0x000000040d080825 */ /* 0x002fc800078e0208 */
[----:B------:R-:W-:Y:S01]  /*0750*/  @P0 IMAD.WIDE R12, R3, 0x4, R10 ;  /* 0x00000004030c0825 */ /* 0x000fe200078e020a */
[----:B------:R-:W4:Y:S03]  /*0760*/  @P0 LDG.E R17, desc[UR6][R8.64] ;  /* 0x0000000608110981 */ /* 0x000f26000c1e1900 */
[----:B--2---:R-:W-:Y:S01]  /*0770*/  @!P1 IMAD.WIDE R6, R15, 0x4, R6 ;  /* 0x000000040f069825 */ /* 0x004fe200078e0206 */
[----:B------:R-:W2:Y:S04]  /*0780*/  @P0 LDG.E R21, desc[UR6][R8.64+0x4] ;  /* 0x0000040608150981 */ /* 0x000ea8000c1e1900 */
[----:B------:R-:W2:Y:S01]  /*0790*/  @P0 LDG.E R12, desc[UR6][R12.64] ;  /* 0x000000060c0c0981 */ /* 0x000ea2000c1e1900 */
[----:B---3--:R-:W-:-:S03]  /*07a0*/  @!P1 IMAD.WIDE R4, R19, 0x4, R4 ;  /* 0x0000000413049825 */ /* 0x008fc600078e0204 */
[----:B------:R-:W3:Y:S04]  /*07b0*/  @!P1 LDG.E R7, desc[UR6][R6.64] ;  /* 0x0000000606079981 */ /* 0x000ee8000c1e1900 */
[----:B------:R-:W3:Y:S01]  /*07c0*/  @!P1 LDG.E R4, desc[UR6][R4.64] ;  /* 0x0000000604049981 */ /* 0x000ee2000c1e1900 */
[----:B----4-:R-:W-:-:S04]  /*07d0*/  @P0 FFMA R2, R17, R2, R26 ;  /* 0x0000000211020223 */ /* 0x010fc8000000001a */
[----:B--2---:R-:W-:-:S04]  /*07e0*/  @P0 FFMA R26, R21, R12, R2 ;  /* 0x0000000c151a0223 */ /* 0x004fc80000000002 */
[----:B---3--:R-:W-:-:S07]  /*07f0*/  @!P1 FFMA R26, R7, R4, R26 ;  /* 0x00000004071a9223 */ /* 0x008fce000000001a */
.L_x_0:
[----:B------:R-:W0:Y:S01]  /*0800*/  LDC.64 R4, c[0x0][0x3a8] ;  /* 0x0000ea00ff047b82 */ /* 0x000e220000000a00 */
[----:B------:R-:W-:Y:S01]  /*0810*/  IMAD R3, R0, R3, R16 ;  /* 0x0000000300037224 */ /* 0x000fe200078e0210 */
[----:B------:R-:W1:Y:S01]  /*0820*/  LDCU UR4, c[0x0][0x3a0] ;  /* 0x00007400ff0477ac */ /* 0x000e620008000800 */
[----:B------:R-:W2:Y:S02]  /*0830*/  LDCU UR5, c[0x0][0x38c] ;  /* 0x00007180ff0577ac */ /* 0x000ea40008000800 */
[----:B0-----:R-:W-:-:S05]  /*0840*/  IMAD.WIDE R2, R3, 0x4, R4 ;  /* 0x0000000403027825 */ /* 0x001fca00078e0204 */
[----:B------:R-:W1:Y:S02]  /*0850*/  LDG.E R0, desc[UR6][R2.64] ;  /* 0x0000000602007981 */ /* 0x000e64000c1e1900 */
[----:B-1----:R-:W-:-:S04]  /*0860*/  FMUL R5, R0, UR4 ;  /* 0x0000000400057c20 */ /* 0x002fc80008400000 */
[----:B--2---:R-:W-:-:S05]  /*0870*/  FFMA R5, R26, UR5, R5 ;  /* 0x000000051a057c23 */ /* 0x004fca0008000005 */
[----:B------:R-:W-:Y:S01]  /*0880*/  STG.E desc[UR6][R2.64], R5 ;  /* 0x0000000502007986 */ /* 0x000fe2000c101906 */
[----:B------:R-:W-:Y:S05]  /*0890*/  EXIT ;  /* 0x000000000000794d */ /* 0x000fea0003800000 */
.L_x_4:
[----:B------:R-:W-:-:S00]  /*08a0*/  BRA `(.L_x_4) ;  /* 0xfffffffc00fc7947 */ /* 0x000fc0000383ffff */
[----:B------:R-:W-:-:S00]  /*08b0*/  NOP ;  /* 0x0000000000007918 */ /* 0x000fc00000000000 */
        /* <DEDUP_REMOVED lines=12> */
.L_x_5:


//--------------------- .nv.shared.reserved.0     --------------------------
	.section	.nv.shared.reserved.0,"aw",@nobits
	.weak		__nv_reservedSMEM_offset_0_alias
	.size		__nv_reservedSMEM_offset_0_alias, 0, 64
	.other		__nv_reservedSMEM_offset_0_alias,@"STO_CUDA_RESERVED_SHARED STV_DEFAULT"
__nv_reservedSMEM_offset_0_alias:
	.zero		0
	.zero		64


//--------------------- .nv.constant0._Z25sgemm_global_mem_coalesceiiifPKfS0_fPf --------------------------
	.section	.nv.constant0._Z25sgemm_global_mem_coalesceiiifPKfS0_fPf,"a",@progbits
	.sectionflags	@""
	.align	4
.nv.constant0._Z25sgemm_global_mem_coalesceiiifPKfS0_fPf:
	.zero		944


//--------------------- SYMBOLS --------------------------

	.type		.nv.reservedSmem.offset0,@object
	.size		.nv.reservedSmem.offset0,0x4
